//
// Generated by NVIDIA NVVM Compiler
//
// Compiler Build ID: CL-36424714
// Cuda compilation tools, release 13.0, V13.0.88
// Based on NVVM 20.0.0
//

.version 9.0
.target sm_100
.address_size 64

	// .globl	_Z18MatrizVectorKernelPfS_S_i

.visible .entry _Z18MatrizVectorKernelPfS_S_i(
	.param .u64 .ptr .align 1 _Z18MatrizVectorKernelPfS_S_i_param_0,
	.param .u64 .ptr .align 1 _Z18MatrizVectorKernelPfS_S_i_param_1,
	.param .u64 .ptr .align 1 _Z18MatrizVectorKernelPfS_S_i_param_2,
	.param .u32 _Z18MatrizVectorKernelPfS_S_i_param_3
)
{
	.reg .pred 	%p<10>;
	.reg .b32 	%r<62>;
	.reg .b32 	%f<65>;
	.reg .b64 	%rd<28>;

	ld.param.u64 	%rd8, [_Z18MatrizVectorKernelPfS_S_i_param_0];
	ld.param.u64 	%rd9, [_Z18MatrizVectorKernelPfS_S_i_param_1];
	ld.param.u64 	%rd7, [_Z18MatrizVectorKernelPfS_S_i_param_2];
	ld.param.u32 	%r28, [_Z18MatrizVectorKernelPfS_S_i_param_3];
	cvta.to.global.u64 	%rd1, %rd9;
	cvta.to.global.u64 	%rd2, %rd8;
	mov.u32 	%r1, %ctaid.x;
	mul.lo.s32 	%r2, %r28, %r1;
	setp.lt.s32 	%p1, %r28, 1;
	mov.f32 	%f64, 0f00000000;
	@%p1 bra 	$L__BB0_13;
	and.b32  	%r3, %r28, 7;
	setp.lt.u32 	%p2, %r28, 8;
	mov.b32 	%r56, 0;
	mov.u32 	%r61, %r56;
	@%p2 bra 	$L__BB0_4;
	and.b32  	%r56, %r28, 2147483640;
	neg.s32 	%r50, %r56;
	add.s64 	%rd3, %rd2, 16;
	add.s64 	%rd27, %rd1, 16;
	mov.b32 	%r61, 0;
	mov.u32 	%r49, %r2;
$L__BB0_3:
	.pragma "nounroll";
	mul.wide.s32 	%rd10, %r49, 4;
	add.s64 	%rd11, %rd3, %rd10;
	ld.global.f32 	%f4, [%rd11+-16];
	ld.global.f32 	%f5, [%rd27+-16];
	cvt.rn.f32.s32 	%f6, %r61;
	fma.rn.f32 	%f7, %f4, %f5, %f6;
	cvt.rzi.s32.f32 	%r32, %f7;
	ld.global.f32 	%f8, [%rd11+-12];
	ld.global.f32 	%f9, [%rd27+-12];
	cvt.rn.f32.s32 	%f10, %r32;
	fma.rn.f32 	%f11, %f8, %f9, %f10;
	cvt.rzi.s32.f32 	%r33, %f11;
	ld.global.f32 	%f12, [%rd11+-8];
	ld.global.f32 	%f13, [%rd27+-8];
	cvt.rn.f32.s32 	%f14, %r33;
	fma.rn.f32 	%f15, %f12, %f13, %f14;
	cvt.rzi.s32.f32 	%r34, %f15;
	ld.global.f32 	%f16, [%rd11+-4];
	ld.global.f32 	%f17, [%rd27+-4];
	cvt.rn.f32.s32 	%f18, %r34;
	fma.rn.f32 	%f19, %f16, %f17, %f18;
	cvt.rzi.s32.f32 	%r35, %f19;
	ld.global.f32 	%f20, [%rd11];
	ld.global.f32 	%f21, [%rd27];
	cvt.rn.f32.s32 	%f22, %r35;
	fma.rn.f32 	%f23, %f20, %f21, %f22;
	cvt.rzi.s32.f32 	%r36, %f23;
	ld.global.f32 	%f24, [%rd11+4];
	ld.global.f32 	%f25, [%rd27+4];
	cvt.rn.f32.s32 	%f26, %r36;
	fma.rn.f32 	%f27, %f24, %f25, %f26;
	cvt.rzi.s32.f32 	%r37, %f27;
	ld.global.f32 	%f28, [%rd11+8];
	ld.global.f32 	%f29, [%rd27+8];
	cvt.rn.f32.s32 	%f30, %r37;
	fma.rn.f32 	%f31, %f28, %f29, %f30;
	cvt.rzi.s32.f32 	%r38, %f31;
	ld.global.f32 	%f32, [%rd11+12];
	ld.global.f32 	%f33, [%rd27+12];
	cvt.rn.f32.s32 	%f34, %r38;
	fma.rn.f32 	%f35, %f32, %f33, %f34;
	cvt.rzi.s32.f32 	%r61, %f35;
	add.s32 	%r50, %r50, 8;
	add.s32 	%r49, %r49, 8;
	add.s64 	%rd27, %rd27, 32;
	setp.ne.s32 	%p3, %r50, 0;
	@%p3 bra 	$L__BB0_3;
$L__BB0_4:
	setp.eq.s32 	%p4, %r3, 0;
	@%p4 bra 	$L__BB0_12;
	and.b32  	%r15, %r28, 3;
	setp.lt.u32 	%p5, %r3, 4;
	@%p5 bra 	$L__BB0_7;
	add.s32 	%r40, %r56, %r2;
	mul.wide.s32 	%rd12, %r40, 4;
	add.s64 	%rd13, %rd2, %rd12;
	ld.global.f32 	%f36, [%rd13];
	mul.wide.u32 	%rd14, %r56, 4;
	add.s64 	%rd15, %rd1, %rd14;
	ld.global.f32 	%f37, [%rd15];
	cvt.rn.f32.s32 	%f38, %r61;
	fma.rn.f32 	%f39, %f36, %f37, %f38;
	cvt.rzi.s32.f32 	%r41, %f39;
	ld.global.f32 	%f40, [%rd13+4];
	ld.global.f32 	%f41, [%rd15+4];
	cvt.rn.f32.s32 	%f42, %r41;
	fma.rn.f32 	%f43, %f40, %f41, %f42;
	cvt.rzi.s32.f32 	%r42, %f43;
	ld.global.f32 	%f44, [%rd13+8];
	ld.global.f32 	%f45, [%rd15+8];
	cvt.rn.f32.s32 	%f46, %r42;
	fma.rn.f32 	%f47, %f44, %f45, %f46;
	cvt.rzi.s32.f32 	%r43, %f47;
	ld.global.f32 	%f48, [%rd13+12];
	ld.global.f32 	%f49, [%rd15+12];
	cvt.rn.f32.s32 	%f50, %r43;
	fma.rn.f32 	%f51, %f48, %f49, %f50;
	cvt.rzi.s32.f32 	%r61, %f51;
	add.s32 	%r56, %r56, 4;
$L__BB0_7:
	setp.eq.s32 	%p6, %r15, 0;
	@%p6 bra 	$L__BB0_12;
	setp.eq.s32 	%p7, %r15, 1;
	@%p7 bra 	$L__BB0_10;
	add.s32 	%r45, %r56, %r2;
	mul.wide.s32 	%rd16, %r45, 4;
	add.s64 	%rd17, %rd2, %rd16;
	ld.global.f32 	%f52, [%rd17];
	mul.wide.u32 	%rd18, %r56, 4;
	add.s64 	%rd19, %rd1, %rd18;
	ld.global.f32 	%f53, [%rd19];
	cvt.rn.f32.s32 	%f54, %r61;
	fma.rn.f32 	%f55, %f52, %f53, %f54;
	cvt.rzi.s32.f32 	%r46, %f55;
	ld.global.f32 	%f56, [%rd17+4];
	ld.global.f32 	%f57, [%rd19+4];
	cvt.rn.f32.s32 	%f58, %r46;
	fma.rn.f32 	%f59, %f56, %f57, %f58;
	cvt.rzi.s32.f32 	%r61, %f59;
	add.s32 	%r56, %r56, 2;
$L__BB0_10:
	and.b32  	%r47, %r28, 1;
	setp.eq.b32 	%p8, %r47, 1;
	not.pred 	%p9, %p8;
	@%p9 bra 	$L__BB0_12;
	add.s32 	%r48, %r56, %r2;
	mul.wide.s32 	%rd20, %r48, 4;
	add.s64 	%rd21, %rd2, %rd20;
	ld.global.f32 	%f60, [%rd21];
	mul.wide.u32 	%rd22, %r56, 4;
	add.s64 	%rd23, %rd1, %rd22;
	ld.global.f32 	%f61, [%rd23];
	cvt.rn.f32.s32 	%f62, %r61;
	fma.rn.f32 	%f63, %f60, %f61, %f62;
	cvt.rzi.s32.f32 	%r61, %f63;
$L__BB0_12:
	cvt.rn.f32.s32 	%f64, %r61;
$L__BB0_13:
	cvta.to.global.u64 	%rd24, %rd7;
	mul.wide.u32 	%rd25, %r1, 4;
	add.s64 	%rd26, %rd24, %rd25;
	st.global.f32 	[%rd26], %f64;
	ret;

}


// ===== COMPILED SASS (sm_100) =====

	.target	sm_100

	.elftype	@"ET_EXEC"


//--------------------- .note.nv.tkinfo           --------------------------
	.section	.note.nv.tkinfo,"",@"SHT_NOTE"
	.sectionflags	@"SHF_NOTE_NV_TKINFO"
	.tkinfo
        /*0018*/ 	.word	0x00000002
        /*0030*/ 	.string	""
        /*0030*/ 	.string	"ptxas"
        /*0030*/ 	.string	"Cuda compilation tools, release 13.0, V13.0.88"
        /*0030*/ 	.string	"Build cuda_13.0.r13.0/compiler.36424714_0"
        /*0030*/ 	.string	"-arch sm_100 -m 64 "



//--------------------- .note.nv.cuinfo           --------------------------
	.section	.note.nv.cuinfo,"",@"SHT_NOTE"
	.sectionflags	@"SHF_NOTE_NV_CUINFO"
        /*0018*/ 	.short	0x0002
        /*001a*/ 	.short	0x0064
        /*001c*/ 	.short	0x0082
	.zero		2


//--------------------- .nv.info                  --------------------------
	.section	.nv.info,"",@"SHT_CUDA_INFO"
	.align	4


	//----- nvinfo : EIATTR_REGCOUNT
	.align		4
        /*0000*/ 	.byte	0x04, 0x2f
        /*0002*/ 	.short	(.L_1 - .L_0)
	.align		4
.L_0:
        /*0004*/ 	.word	index@(_Z18MatrizVectorKernelPfS_S_i)
        /*0008*/ 	.word	0x00000020


	//----- nvinfo : EIATTR_FRAME_SIZE
	.align		4
.L_1:
        /*000c*/ 	.byte	0x04, 0x11
        /*000e*/ 	.short	(.L_3 - .L_2)
	.align		4
.L_2:
        /*0010*/ 	.word	index@(_Z18MatrizVectorKernelPfS_S_i)
        /*0014*/ 	.word	0x00000000


	//----- nvinfo : EIATTR_MIN_STACK_SIZE
	.align		4
.L_3:
        /*0018*/ 	.byte	0x04, 0x12
        /*001a*/ 	.short	(.L_5 - .L_4)
	.align		4
.L_4:
        /*001c*/ 	.word	index@(_Z18MatrizVectorKernelPfS_S_i)
        /*0020*/ 	.word	0x00000000
.L_5:


//--------------------- .nv.compat                --------------------------
	.section	.nv.compat,"",@"SHT_CUDA_COMPAT_INFO"
	.align	4
        /*0000*/ 	.byte	0x02, 0x09, 0x00, 0x00, 0x02, 0x02, 0x01, 0x00, 0x02, 0x05, 0x05, 0x00, 0x03, 0x07, 0x01, 0x01
        /*0010*/ 	.byte	0x02, 0x03, 0x00, 0x00, 0x02, 0x06, 0x01, 0x00, 0x04, 0x0b, 0x08, 0x00, 0x09, 0x00, 0x00, 0x00
        /*0020*/ 	.byte	0x00, 0x00, 0x00, 0x00


//--------------------- .nv.info._Z18MatrizVectorKernelPfS_S_i --------------------------
	.section	.nv.info._Z18MatrizVectorKernelPfS_S_i,"",@"SHT_CUDA_INFO"
	.sectionflags	@""
	.align	4


	//----- nvinfo : EIATTR_CUDA_API_VERSION
	.align		4
        /*0000*/ 	.byte	0x04, 0x37
        /*0002*/ 	.short	(.L_7 - .L_6)
.L_6:
        /*0004*/ 	.word	0x00000082


	//----- nvinfo : EIATTR_KPARAM_INFO
	.align		4
.L_7:
        /*0008*/ 	.byte	0x04, 0x17
        /*000a*/ 	.short	(.L_9 - .L_8)
.L_8:
        /*000c*/ 	.word	0x00000000
        /*0010*/ 	.short	0x0003
        /*0012*/ 	.short	0x0018
        /*0014*/ 	.byte	0x00, 0xf0, 0x11, 0x00


	//----- nvinfo : EIATTR_KPARAM_INFO
	.align		4
.L_9:
        /*0018*/ 	.byte	0x04, 0x17
        /*001a*/ 	.short	(.L_11 - .L_10)
.L_10:
        /*001c*/ 	.word	0x00000000
        /*0020*/ 	.short	0x0002
        /*0022*/ 	.short	0x0010
        /*0024*/ 	.byte	0x00, 0xf5, 0x21, 0x00


	//----- nvinfo : EIATTR_KPARAM_INFO
	.align		4
.L_11:
        /*0028*/ 	.byte	0x04, 0x17
        /*002a*/ 	.short	(.L_13 - .L_12)
.L_12:
        /*002c*/ 	.word	0x00000000
        /*0030*/ 	.short	0x0001
        /*0032*/ 	.short	0x0008
        /*0034*/ 	.byte	0x00, 0xf5, 0x21, 0x00


	//----- nvinfo : EIATTR_KPARAM_INFO
	.align		4
.L_13:
        /*0038*/ 	.byte	0x04, 0x17
        /*003a*/ 	.short	(.L_15 - .L_14)
.L_14:
        /*003c*/ 	.word	0x00000000
        /*0040*/ 	.short	0x0000
        /*0042*/ 	.short	0x0000
        /*0044*/ 	.byte	0x00, 0xf5, 0x21, 0x00


	//----- nvinfo : EIATTR_SPARSE_MMA_MASK
	.align		4
.L_15:
        /*0048*/ 	.byte	0x03, 0x50
        /*004a*/ 	.short	0x0000


	//----- nvinfo : EIATTR_MAXREG_COUNT
	.align		4
        /*004c*/ 	.byte	0x03, 0x1b
        /*004e*/ 	.short	0x00ff


	//----- nvinfo : EIATTR_MERCURY_ISA_VERSION
	.align		4
        /*0050*/ 	.byte	0x03, 0x5f
        /*0052*/ 	.short	0x0101


	//----- nvinfo : EIATTR_VRC_CTA_INIT_COUNT
	.align		4
        /*0054*/ 	.byte	0x02, 0x4a
	.zero		1
	.zero		1


	//----- nvinfo : EIATTR_EXIT_INSTR_OFFSETS
	.align		4
        /*0058*/ 	.byte	0x04, 0x1c
        /*005a*/ 	.short	(.L_17 - .L_16)


	//   ....[0]....
.L_16:
        /*005c*/ 	.word	0x000008b0


	//----- nvinfo : EIATTR_CBANK_PARAM_SIZE
	.align		4
.L_17:
        /*0060*/ 	.byte	0x03, 0x19
        /*0062*/ 	.short	0x001c


	//----- nvinfo : EIATTR_PARAM_CBANK
	.align		4
        /*0064*/ 	.byte	0x04, 0x0a
        /*0066*/ 	.short	(.L_19 - .L_18)
	.align		4
.L_18:
        /*0068*/ 	.word	index@(.nv.constant0._Z18MatrizVectorKernelPfS_S_i)
        /*006c*/ 	.short	0x0380
        /*006e*/ 	.short	0x001c


	//----- nvinfo : EIATTR_SW_WAR
	.align		4
.L_19:
        /*0070*/ 	.byte	0x04, 0x36
        /*0072*/ 	.short	(.L_21 - .L_20)
.L_20:
        /*0074*/ 	.word	0x00000008
.L_21:


//--------------------- .nv.callgraph             --------------------------
	.section	.nv.callgraph,"",@"SHT_CUDA_CALLGRAPH"
	.align	4
	.sectionentsize	8
	.align		4
        /*0000*/ 	.word	0x00000000
	.align		4
        /*0004*/ 	.word	0xffffffff
	.align		4
        /*0008*/ 	.word	0x00000000
	.align		4
        /*000c*/ 	.word	0xfffffffe
	.align		4
        /*0010*/ 	.word	0x00000000
	.align		4
        /*0014*/ 	.word	0xfffffffd
	.align		4
        /*0018*/ 	.word	0x00000000
	.align		4
        /*001c*/ 	.word	0xfffffffc


//--------------------- .text._Z18MatrizVectorKernelPfS_S_i --------------------------
	.section	.text._Z18MatrizVectorKernelPfS_S_i,"ax",@progbits
	.align	128
        .global         _Z18MatrizVectorKernelPfS_S_i
        .type           _Z18MatrizVectorKernelPfS_S_i,@function
        .size           _Z18MatrizVectorKernelPfS_S_i,(.L_x_6 - _Z18MatrizVectorKernelPfS_S_i)
        .other          _Z18MatrizVectorKernelPfS_S_i,@"STO_CUDA_ENTRY STV_DEFAULT"
_Z18MatrizVectorKernelPfS_S_i:
.text._Z18MatrizVectorKernelPfS_S_i:
[----:B------:R-:W-:Y:S08]  /*0000*/  LDC R1, c[0x0][0x37c] ;  /* 0x0000df00ff017b82 */ /* 0x000ff00000000800 */
[----:B------:R-:W0:Y:S01]  /*0010*/  LDC R7, c[0x0][0x398] ;  /* 0x0000e600ff077b82 */ /* 0x000e220000000800 */
[----:B------:R-:W1:Y:S01]  /*0020*/  S2R R0, SR_CTAID.X ;  /* 0x0000000000007919 */ /* 0x000e620000002500 */
[----:B------:R-:W2:Y:S01]  /*0030*/  LDCU.64 UR12, c[0x0][0x358] ;  /* 0x00006b00ff0c77ac */ /* 0x000ea20008000a00 */
[----:B------:R-:W-:Y:S01]  /*0040*/  IMAD.MOV.U32 R5, RZ, RZ, RZ ;  /* 0x000000ffff057224 */ /* 0x000fe200078e00ff */
[----:B0-----:R-:W-:-:S13]  /*0050*/  ISETP.GE.AND P0, PT, R7, 0x1, PT ;  /* 0x000000010700780c */ /* 0x001fda0003f06270 */
[----:B-12---:R-:W-:Y:S05]  /*0060*/  @!P0 BRA `(.L_x_0) ;  /* 0x0000000800048947 */ /* 0x006fea0003800000 */
[C---:B------:R-:W-:Y:S01]  /*0070*/  ISETP.GE.U32.AND P1, PT, R7.reuse, 0x8, PT ;  /* 0x000000080700780c */ /* 0x040fe20003f26070 */
[----:B------:R-:W-:Y:S01]  /*0080*/  HFMA2 R6, -RZ, RZ, 0, 0 ;  /* 0x00000000ff067431 */ /* 0x000fe200000001ff */
[----:B------:R-:W-:Y:S01]  /*0090*/  LOP3.LUT R27, R7, 0x7, RZ, 0xc0, !PT ;  /* 0x00000007071b7812 */ /* 0x000fe200078ec0ff */
[----:B------:R-:W-:Y:S02]  /*00a0*/  IMAD R9, R0, R7, RZ ;  /* 0x0000000700097224 */ /* 0x000fe400078e02ff */
[----:B------:R-:W-:Y:S01]  /*00b0*/  IMAD.MOV.U32 R8, RZ, RZ, RZ ;  /* 0x000000ffff087224 */ /* 0x000fe200078e00ff */
[----:B------:R-:W-:-:S07]  /*00c0*/  ISETP.NE.AND P0, PT, R27, RZ, PT ;  /* 0x000000ff1b00720c */ /* 0x000fce0003f05270 */
[----:B------:R-:W-:Y:S06]  /*00d0*/  @!P1 BRA `(.L_x_1) ;  /* 0x0000000000f09947 */ /* 0x000fec0003800000 */
[----:B------:R-:W0:Y:S01]  /*00e0*/  LDCU.128 UR8, c[0x0][0x380] ;  /* 0x00007000ff0877ac */ /* 0x000e220008000c00 */
[----:B------:R-:W-:Y:S01]  /*00f0*/  LOP3.LUT R8, R7, 0x7ffffff8, RZ, 0xc0, !PT ;  /* 0x7ffffff807087812 */ /* 0x000fe200078ec0ff */
[----:B------:R-:W-:Y:S02]  /*0100*/  IMAD.MOV.U32 R6, RZ, RZ, RZ ;  /* 0x000000ffff067224 */ /* 0x000fe400078e00ff */
[----:B------:R-:W-:Y:S01]  /*0110*/  IMAD.MOV.U32 R10, RZ, RZ, R9 ;  /* 0x000000ffff0a7224 */ /* 0x000fe200078e0009 */
[----:B------:R-:W-:Y:S01]  /*0120*/  IADD3 R11, PT, PT, -R8, RZ, RZ ;  /* 0x000000ff080b7210 */ /* 0x000fe20007ffe1ff */
[----:B0-----:R-:W-:Y:S02]  /*0130*/  UIADD3 UR4, UP1, UPT, UR10, 0x10, URZ ;  /* 0x000000100a047890 */ /* 0x001fe4000ff3e0ff */
[----:B------:R-:W-:Y:S02]  /*0140*/  UIADD3 UR6, UP0, UPT, UR8, 0x10, URZ ;  /* 0x0000001008067890 */ /* 0x000fe4000ff1e0ff */
[----:B------:R-:W-:-:S02]  /*0150*/  UIADD3.X UR5, UPT, UPT, URZ, UR11, URZ, UP1, !UPT ;  /* 0x0000000bff057290 */ /* 0x000fc40008ffe4ff */
[----:B------:R-:W-:Y:S01]  /*0160*/  IMAD.U32 R2, RZ, RZ, UR4 ;  /* 0x00000004ff027e24 */ /* 0x000fe2000f8e00ff */
[----:B------:R-:W-:-:S03]  /*0170*/  UIADD3.X UR7, UPT, UPT, URZ, UR9, URZ, UP0, !UPT ;  /* 0x00000009ff077290 */ /* 0x000fc600087fe4ff */
[----:B------:R-:W-:-:S09]  /*0180*/  MOV R3, UR5 ;  /* 0x0000000500037c02 */ /* 0x000fd20008000f00 */
.L_x_2:
[----:B------:R-:W-:Y:S01]  /*0190*/  MOV R5, UR7 ;  /* 0x0000000700057c02 */ /* 0x000fe20008000f00 */
[----:B------:R-:W-:Y:S01]  /*01a0*/  IMAD.U32 R4, RZ, RZ, UR6 ;  /* 0x00000006ff047e24 */ /* 0x000fe2000f8e00ff */
[----:B------:R-:W2:Y:S03]  /*01b0*/  LDG.E R29, desc[UR12][R2.64+-0x10] ;  /* 0xfffff00c021d7981 */ /* 0x000ea6000c1e1900 */
[----:B------:R-:W-:Y:S01]  /*01c0*/  IMAD.WIDE R4, R10, 0x4, R4 ;  /* 0x000000040a047825 */ /* 0x000fe200078e0204 */
[----:B------:R-:W3:Y:S04]  /*01d0*/  LDG.E R23, desc[UR12][R2.64+-0xc] ;  /* 0xfffff40c02177981 */ /* 0x000ee8000c1e1900 */
[----:B------:R-:W2:Y:S04]  /*01e0*/  LDG.E R26, desc[UR12][R4.64+-0x10] ;  /* 0xfffff00c041a7981 */ /* 0x000ea8000c1e1900 */
[----:B------:R-:W3:Y:S04]  /*01f0*/  LDG.E R22, desc[UR12][R4.64+-0xc] ;  /* 0xfffff40c04167981 */ /* 0x000ee8000c1e1900 */
[----:B------:R-:W4:Y:S04]  /*0200*/  LDG.E R21, desc[UR12][R2.64+-0x8] ;  /* 0xfffff80c02157981 */ /* 0x000f28000c1e1900 */
[----:B------:R-:W4:Y:S04]  /*0210*/  LDG.E R20, desc[UR12][R4.64+-0x8] ;  /* 0xfffff80c04147981 */ /* 0x000f28000c1e1900 */
[----:B------:R-:W5:Y:S04]  /*0220*/  LDG.E R19, desc[UR12][R2.64+-0x4] ;  /* 0xfffffc0c02137981 */ /* 0x000f68000c1e1900 */
[----:B------:R-:W5:Y:S04]  /*0230*/  LDG.E R18, desc[UR12][R4.64+-0x4] ;  /* 0xfffffc0c04127981 */ /* 0x000f68000c1e1900 */
[----:B------:R-:W5:Y:S04]  /*0240*/  LDG.E R17, desc[UR12][R2.64] ;  /* 0x0000000c02117981 */ /* 0x000f68000c1e1900 */
[----:B------:R-:W5:Y:S04]  /*0250*/  LDG.E R16, desc[UR12][R4.64] ;  /* 0x0000000c04107981 */ /* 0x000f68000c1e1900 */
[----:B------:R-:W5:Y:S04]  /*0260*/  LDG.E R15, desc[UR12][R2.64+0x4] ;  /* 0x0000040c020f7981 */ /* 0x000f68000c1e1900 */
[----:B------:R-:W5:Y:S04]  /*0270*/  LDG.E R14, desc[UR12][R4.64+0x4] ;  /* 0x0000040c040e7981 */ /* 0x000f68000c1e1900 */
[----:B0-----:R-:W5:Y:S04]  /*0280*/  LDG.E R13, desc[UR12][R2.64+0x8] ;  /* 0x0000080c020d7981 */ /* 0x001f68000c1e1900 */
[----:B------:R-:W5:Y:S04]  /*0290*/  LDG.E R12, desc[UR12][R4.64+0x8] ;  /* 0x0000080c040c7981 */ /* 0x000f68000c1e1900 */
[----:B------:R-:W5:Y:S04]  /*02a0*/  LDG.E R24, desc[UR12][R4.64+0xc] ;  /* 0x00000c0c04187981 */ /* 0x000f68000c1e1900 */
[----:B------:R0:W5:Y:S01]  /*02b0*/  LDG.E R25, desc[UR12][R2.64+0xc] ;  /* 0x00000c0c02197981 */ /* 0x000162000c1e1900 */
[----:B-1----:R-:W-:Y:S01]  /*02c0*/  I2FP.F32.S32 R6, R6 ;  /* 0x0000000600067245 */ /* 0x002fe20000201400 */
[----:B------:R-:W-:-:S05]  /*02d0*/  VIADD R11, R11, 0x8 ;  /* 0x000000080b0b7836 */ /* 0x000fca0000000000 */
[----:B------:R-:W-:Y:S02]  /*02e0*/  ISETP.NE.AND P1, PT, R11, RZ, PT ;  /* 0x000000ff0b00720c */ /* 0x000fe40003f25270 */
[----:B0-----:R-:W-:Y:S01]  /*02f0*/  IADD3 R2, P2, PT, R2, 0x20, RZ ;  /* 0x0000002002027810 */ /* 0x001fe20007f5e0ff */
[----:B------:R-:W-:-:S03]  /*0300*/  VIADD R10, R10, 0x8 ;  /* 0x000000080a0a7836 */ /* 0x000fc60000000000 */
[----:B------:R-:W-:Y:S01]  /*0310*/  IADD3.X R3, PT, PT, RZ, R3, RZ, P2, !PT ;  /* 0x00000003ff037210 */ /* 0x000fe200017fe4ff */
[----:B--2---:R-:W-:-:S06]  /*0320*/  FFMA R6, R26, R29, R6 ;  /* 0x0000001d1a067223 */ /* 0x004fcc0000000006 */
[----:B------:R-:W0:Y:S02]  /*0330*/  F2I.TRUNC.NTZ R6, R6 ;  /* 0x0000000600067305 */ /* 0x000e24000020f100 */
[----:B0-----:R-:W-:-:S05]  /*0340*/  I2FP.F32.S32 R29, R6 ;  /* 0x00000006001d7245 */ /* 0x001fca0000201400 */
[----:B---3--:R-:W-:-:S06]  /*0350*/  FFMA R22, R22, R23, R29 ;  /* 0x0000001716167223 */ /* 0x008fcc000000001d */
[----:B------:R-:W0:Y:S02]  /*0360*/  F2I.TRUNC.NTZ R22, R22 ;  /* 0x0000001600167305 */ /* 0x000e24000020f100 */
[----:B0-----:R-:W-:-:S05]  /*0370*/  I2FP.F32.S32 R23, R22 ;  /* 0x0000001600177245 */ /* 0x001fca0000201400 */
[----:B----4-:R-:W-:-:S06]  /*0380*/  FFMA R20, R20, R21, R23 ;  /* 0x0000001514147223 */ /* 0x010fcc0000000017 */
[----:B------:R-:W0:Y:S02]  /*0390*/  F2I.TRUNC.NTZ R20, R20 ;  /* 0x0000001400147305 */ /* 0x000e24000020f100 */
[----:B0-----:R-:W-:-:S05]  /*03a0*/  I2FP.F32.S32 R5, R20 ;  /* 0x0000001400057245 */ /* 0x001fca0000201400 */
[----:B-----5:R-:W-:-:S06]  /*03b0*/  FFMA R5, R18, R19, R5 ;  /* 0x0000001312057223 */ /* 0x020fcc0000000005 */
[----:B------:R-:W0:Y:S02]  /*03c0*/  F2I.TRUNC.NTZ R5, R5 ;  /* 0x0000000500057305 */ /* 0x000e24000020f100 */
[----:B0-----:R-:W-:-:S05]  /*03d0*/  I2FP.F32.S32 R19, R5 ;  /* 0x0000000500137245 */ /* 0x001fca0000201400 */
[----:B------:R-:W-:-:S06]  /*03e0*/  FFMA R16, R16, R17, R19 ;  /* 0x0000001110107223 */ /* 0x000fcc0000000013 */
        /* <DEDUP_REMOVED lines=8> */
[----:B------:R-:W-:-:S04]  /*0470*/  FFMA R13, R24, R25, R13 ;  /* 0x00000019180d7223 */ /* 0x000fc8000000000d */
[----:B------:R0:W1:Y:S01]  /*0480*/  F2I.TRUNC.NTZ R6, R13 ;  /* 0x0000000d00067305 */ /* 0x000062000020f100 */
[----:B------:R-:W-:Y:S05]  /*0490*/  @P1 BRA `(.L_x_2) ;  /* 0xfffffffc003c1947 */ /* 0x000fea000383ffff */
.L_x_1:
[----:B------:R-:W-:Y:S05]  /*04a0*/  @!P0 BRA `(.L_x_3) ;  /* 0x0000000000f08947 */ /* 0x000fea0003800000 */
[----:B------:R-:W-:Y:S02]  /*04b0*/  ISETP.GE.U32.AND P0, PT, R27, 0x4, PT ;  /* 0x000000041b00780c */ /* 0x000fe40003f06070 */
[----:B------:R-:W-:-:S04]  /*04c0*/  LOP3.LUT R14, R7, 0x3, RZ, 0xc0, !PT ;  /* 0x00000003070e7812 */ /* 0x000fc800078ec0ff */
[----:B------:R-:W-:-:S07]  /*04d0*/  ISETP.NE.AND P1, PT, R14, RZ, PT ;  /* 0x000000ff0e00720c */ /* 0x000fce0003f25270 */
[----:B------:R-:W-:Y:S06]  /*04e0*/  @!P0 BRA `(.L_x_4) ;  /* 0x0000000000688947 */ /* 0x000fec0003800000 */
[----:B------:R-:W2:Y:S01]  /*04f0*/  LDC.64 R2, c[0x0][0x380] ;  /* 0x0000e000ff027b82 */ /* 0x000ea20000000a00 */
[----:B------:R-:W-:-:S07]  /*0500*/  IADD3 R11, PT, PT, R9, R8, RZ ;  /* 0x00000008090b7210 */ /* 0x000fce0007ffe0ff */
[----:B------:R-:W3:Y:S01]  /*0510*/  LDC.64 R4, c[0x0][0x388] ;  /* 0x0000e200ff047b82 */ /* 0x000ee20000000a00 */
[----:B--2---:R-:W-:-:S05]  /*0520*/  IMAD.WIDE R2, R11, 0x4, R2 ;  /* 0x000000040b027825 */ /* 0x004fca00078e0202 */
[----:B------:R-:W2:Y:S01]  /*0530*/  LDG.E R10, desc[UR12][R2.64] ;  /* 0x0000000c020a7981 */ /* 0x000ea2000c1e1900 */
[----:B---3--:R-:W-:-:S03]  /*0540*/  IMAD.WIDE.U32 R4, R8, 0x4, R4 ;  /* 0x0000000408047825 */ /* 0x008fc600078e0004 */
[----:B------:R-:W3:Y:S04]  /*0550*/  LDG.E R12, desc[UR12][R2.64+0x4] ;  /* 0x0000040c020c7981 */ /* 0x000ee8000c1e1900 */
[----:B------:R-:W2:Y:S04]  /*0560*/  LDG.E R11, desc[UR12][R4.64] ;  /* 0x0000000c040b7981 */ /* 0x000ea8000c1e1900 */
[----:B------:R-:W3:Y:S04]  /*0570*/  LDG.E R15, desc[UR12][R4.64+0x4] ;  /* 0x0000040c040f7981 */ /* 0x000ee8000c1e1900 */
[----:B------:R-:W4:Y:S04]  /*0580*/  LDG.E R16, desc[UR12][R2.64+0x8] ;  /* 0x0000080c02107981 */ /* 0x000f28000c1e1900 */
[----:B------:R-:W4:Y:S04]  /*0590*/  LDG.E R17, desc[UR12][R4.64+0x8] ;  /* 0x0000080c04117981 */ /* 0x000f28000c1e1900 */
[----:B------:R5:W5:Y:S04]  /*05a0*/  LDG.E R18, desc[UR12][R2.64+0xc] ;  /* 0x00000c0c02127981 */ /* 0x000b68000c1e1900 */
[----:B------:R-:W5:Y:S01]  /*05b0*/  LDG.E R19, desc[UR12][R4.64+0xc] ;  /* 0x00000c0c04137981 */ /* 0x000f62000c1e1900 */
[----:B01----:R-:W-:Y:S01]  /*05c0*/  I2FP.F32.S32 R13, R6 ;  /* 0x00000006000d7245 */ /* 0x003fe20000201400 */
[----:B------:R-:W-:-:S04]  /*05d0*/  VIADD R8, R8, 0x4 ;  /* 0x0000000408087836 */ /* 0x000fc80000000000 */
[----:B--2---:R-:W-:-:S06]  /*05e0*/  FFMA R10, R10, R11, R13 ;  /* 0x0000000b0a0a7223 */ /* 0x004fcc000000000d */
[----:B------:R-:W0:Y:S02]  /*05f0*/  F2I.TRUNC.NTZ R10, R10 ;  /* 0x0000000a000a7305 */ /* 0x000e24000020f100 */
[----:B0-----:R-:W-:-:S05]  /*0600*/  I2FP.F32.S32 R11, R10 ;  /* 0x0000000a000b7245 */ /* 0x001fca0000201400 */
[----:B---3--:R-:W-:-:S06]  /*0610*/  FFMA R11, R12, R15, R11 ;  /* 0x0000000f0c0b7223 */ /* 0x008fcc000000000b */
[----:B------:R-:W0:Y:S02]  /*0620*/  F2I.TRUNC.NTZ R11, R11 ;  /* 0x0000000b000b7305 */ /* 0x000e24000020f100 */
[----:B0-----:R-:W-:-:S05]  /*0630*/  I2FP.F32.S32 R13, R11 ;  /* 0x0000000b000d7245 */ /* 0x001fca0000201400 */
[----:B----4-:R-:W-:-:S06]  /*0640*/  FFMA R13, R16, R17, R13 ;  /* 0x00000011100d7223 */ /* 0x010fcc000000000d */
[----:B------:R-:W5:Y:S02]  /*0650*/  F2I.TRUNC.NTZ R13, R13 ;  /* 0x0000000d000d7305 */ /* 0x000f64000020f100 */
[----:B-----5:R-:W-:-:S05]  /*0660*/  I2FP.F32.S32 R3, R13 ;  /* 0x0000000d00037245 */ /* 0x020fca0000201400 */
[----:B------:R-:W-:-:S04]  /*0670*/  FFMA R3, R18, R19, R3 ;  /* 0x0000001312037223 */ /* 0x000fc80000000003 */
[----:B------:R2:W3:Y:S03]  /*0680*/  F2I.TRUNC.NTZ R6, R3 ;  /* 0x0000000300067305 */ /* 0x0004e6000020f100 */
.L_x_4:
[----:B------:R-:W-:Y:S05]  /*0690*/  @!P1 BRA `(.L_x_3) ;  /* 0x0000000000749947 */ /* 0x000fea0003800000 */
[----:B--2---:R-:W2:Y:S01]  /*06a0*/  LDC.64 R2, c[0x0][0x388] ;  /* 0x0000e200ff027b82 */ /* 0x004ea20000000a00 */
[----:B------:R-:W-:-:S07]  /*06b0*/  ISETP.NE.AND P0, PT, R14, 0x1, PT ;  /* 0x000000010e00780c */ /* 0x000fce0003f05270 */
[----:B------:R-:W4:Y:S06]  /*06c0*/  LDC.64 R4, c[0x0][0x380] ;  /* 0x0000e000ff047b82 */ /* 0x000f2c0000000a00 */
[----:B0-----:R-:W-:Y:S02]  /*06d0*/  @P0 IADD3 R13, PT, PT, R9, R8, RZ ;  /* 0x00000008090d0210 */ /* 0x001fe40007ffe0ff */
[----:B------:R-:W0:Y:S01]  /*06e0*/  LDC.64 R10, c[0x0][0x380] ;  /* 0x0000e000ff0a7b82 */ /* 0x000e220000000a00 */
[----:B--2---:R-:W-:-:S05]  /*06f0*/  @P0 IMAD.WIDE.U32 R2, R8, 0x4, R2 ;  /* 0x0000000408020825 */ /* 0x004fca00078e0002 */
[----:B------:R-:W2:Y:S01]  /*0700*/  @P0 LDG.E R15, desc[UR12][R2.64] ;  /* 0x0000000c020f0981 */ /* 0x000ea2000c1e1900 */
[----:B----4-:R-:W-:Y:S01]  /*0710*/  @P0 IMAD.WIDE R12, R13, 0x4, R4 ;  /* 0x000000040d0c0825 */ /* 0x010fe200078e0204 */
[----:B------:R-:W-:Y:S01]  /*0720*/  LOP3.LUT R7, R7, 0x1, RZ, 0xc0, !PT ;  /* 0x0000000107077812 */ /* 0x000fe200078ec0ff */
[----:B------:R-:W4:Y:S01]  /*0730*/  LDC.64 R4, c[0x0][0x388] ;  /* 0x0000e200ff047b82 */ /* 0x000f220000000a00 */
[----:B------:R-:W5:Y:S04]  /*0740*/  @P0 LDG.E R17, desc[UR12][R2.64+0x4] ;  /* 0x0000040c02110981 */ /* 0x000f68000c1e1900 */
[----:B------:R-:W2:Y:S01]  /*0750*/  @P0 LDG.E R14, desc[UR12][R12.64] ;  /* 0x0000000c0c0e0981 */ /* 0x000ea2000c1e1900 */
[----:B------:R-:W-:-:S03]  /*0760*/  ISETP.NE.U32.AND P1, PT, R7, 0x1, PT ;  /* 0x000000010700780c */ /* 0x000fc60003f25070 */
[----:B------:R-:W5:Y:S01]  /*0770*/  @P0 LDG.E R16, desc[UR12][R12.64+0x4] ;  /* 0x0000040c0c100981 */ /* 0x000f62000c1e1900 */
[----:B------:R-:W-:-:S09]  /*0780*/  @P0 VIADD R8, R8, 0x2 ;  /* 0x0000000208080836 */ /* 0x000fd20000000000 */
[----:B------:R-:W-:-:S05]  /*0790*/  @!P1 IADD3 R9, PT, PT, R9, R8, RZ ;  /* 0x0000000809099210 */ /* 0x000fca0007ffe0ff */
[----:B0-----:R-:W-:-:S04]  /*07a0*/  @!P1 IMAD.WIDE R10, R9, 0x4, R10 ;  /* 0x00000004090a9825 */ /* 0x001fc800078e020a */
[----:B----4-:R-:W-:Y:S02]  /*07b0*/  @!P1 IMAD.WIDE.U32 R4, R8, 0x4, R4 ;  /* 0x0000000408049825 */ /* 0x010fe400078e0004 */
[----:B------:R-:W4:Y:S04]  /*07c0*/  @!P1 LDG.E R10, desc[UR12][R10.64] ;  /* 0x0000000c0a0a9981 */ /* 0x000f28000c1e1900 */
[----:B------:R-:W4:Y:S01]  /*07d0*/  @!P1 LDG.E R5, desc[UR12][R4.64] ;  /* 0x0000000c04059981 */ /* 0x000f22000c1e1900 */
[----:B-1-3--:R-:W-:-:S05]  /*07e0*/  @P0 I2FP.F32.S32 R7, R6 ;  /* 0x0000000600070245 */ /* 0x00afca0000201400 */
[----:B--2---:R-:W-:-:S06]  /*07f0*/  @P0 FFMA R7, R14, R15, R7 ;  /* 0x0000000f0e070223 */ /* 0x004fcc0000000007 */
[----:B------:R-:W0:Y:S02]  /*0800*/  @P0 F2I.TRUNC.NTZ R7, R7 ;  /* 0x0000000700070305 */ /* 0x000e24000020f100 */
[----:B0-----:R-:W-:-:S05]  /*0810*/  @P0 I2FP.F32.S32 R9, R7 ;  /* 0x0000000700090245 */ /* 0x001fca0000201400 */
[----:B-----5:R-:W-:-:S04]  /*0820*/  @P0 FFMA R9, R16, R17, R9 ;  /* 0x0000001110090223 */ /* 0x020fc80000000009 */
[----:B------:R-:W0:Y:S02]  /*0830*/  @P0 F2I.TRUNC.NTZ R6, R9 ;  /* 0x0000000900060305 */ /* 0x000e24000020f100 */
[----:B0-----:R-:W-:-:S05]  /*0840*/  @!P1 I2FP.F32.S32 R3, R6 ;  /* 0x0000000600039245 */ /* 0x001fca0000201400 */
[----:B----4-:R-:W-:-:S04]  /*0850*/  @!P1 FFMA R2, R10, R5, R3 ;  /* 0x000000050a029223 */ /* 0x010fc80000000003 */
[----:B------:R4:W0:Y:S03]  /*0860*/  @!P1 F2I.TRUNC.NTZ R6, R2 ;  /* 0x0000000200069305 */ /* 0x000826000020f100 */
.L_x_3:
[----:B01-3--:R-:W-:-:S07]  /*0870*/  I2FP.F32.S32 R5, R6 ;  /* 0x0000000600057245 */ /* 0x00bfce0000201400 */
.L_x_0:
[----:B--2-4-:R-:W0:Y:S02]  /*0880*/  LDC.64 R2, c[0x0][0x390] ;  /* 0x0000e400ff027b82 */ /* 0x014e240000000a00 */
[----:B0-----:R-:W-:-:S05]  /*0890*/  IMAD.WIDE.U32 R2, R0, 0x4, R2 ;  /* 0x0000000400027825 */ /* 0x001fca00078e0002 */
[----:B------:R-:W-:Y:S01]  /*08a0*/  STG.E desc[UR12][R2.64], R5 ;  /* 0x0000000502007986 */ /* 0x000fe2000c10190c */
[----:B------:R-:W-:Y:S05]  /*08b0*/  EXIT ;  /* 0x000000000000794d */ /* 0x000fea0003800000 */
.L_x_5:
[----:B------:R-:W-:-:S00]  /*08c0*/  BRA `(.L_x_5) ;  /* 0xfffffffc00fc7947 */ /* 0x000fc0000383ffff */
[----:B------:R-:W-:-:S00]  /*08d0*/  NOP ;  /* 0x0000000000007918 */ /* 0x000fc00000000000 */
        /* <DEDUP_REMOVED lines=10> */
.L_x_6:


//--------------------- .nv.shared.reserved.0     --------------------------
	.section	.nv.shared.reserved.0,"aw",@nobits
	.weak		__nv_reservedSMEM_offset_0_alias
	.size		__nv_reservedSMEM_offset_0_alias, 0, 64
	.other		__nv_reservedSMEM_offset_0_alias,@"STO_CUDA_RESERVED_SHARED STV_DEFAULT"
__nv_reservedSMEM_offset_0_alias:
	.zero		0
	.zero		64


//--------------------- .nv.constant0._Z18MatrizVectorKernelPfS_S_i --------------------------
	.section	.nv.constant0._Z18MatrizVectorKernelPfS_S_i,"a",@progbits
	.sectionflags	@""
	.align	4
.nv.constant0._Z18MatrizVectorKernelPfS_S_i:
	.zero		924


//--------------------- SYMBOLS --------------------------

	.type		.nv.reservedSmem.offset0,@object
	.size		.nv.reservedSmem.offset0,0x4
